//
// Generated by NVIDIA NVVM Compiler
//
// Compiler Build ID: CL-36424714
// Cuda compilation tools, release 13.0, V13.0.88
// Based on NVVM 20.0.0
//

.version 9.0
.target sm_100
.address_size 64

	// .globl	_Z11add_vectorsPfPKfS1_i

.visible .entry _Z11add_vectorsPfPKfS1_i(
	.param .u64 .ptr .align 1 _Z11add_vectorsPfPKfS1_i_param_0,
	.param .u64 .ptr .align 1 _Z11add_vectorsPfPKfS1_i_param_1,
	.param .u64 .ptr .align 1 _Z11add_vectorsPfPKfS1_i_param_2,
	.param .u32 _Z11add_vectorsPfPKfS1_i_param_3
)
{
	.reg .pred 	%p<2>;
	.reg .b32 	%r<6>;
	.reg .b32 	%f<4>;
	.reg .b64 	%rd<11>;

	ld.param.u64 	%rd1, [_Z11add_vectorsPfPKfS1_i_param_0];
	ld.param.u64 	%rd2, [_Z11add_vectorsPfPKfS1_i_param_1];
	ld.param.u64 	%rd3, [_Z11add_vectorsPfPKfS1_i_param_2];
	ld.param.u32 	%r2, [_Z11add_vectorsPfPKfS1_i_param_3];
	mov.u32 	%r3, %ctaid.x;
	mov.u32 	%r4, %ntid.x;
	mov.u32 	%r5, %tid.x;
	mad.lo.s32 	%r1, %r3, %r4, %r5;
	setp.ge.s32 	%p1, %r1, %r2;
	@%p1 bra 	$L__BB0_2;
	cvta.to.global.u64 	%rd4, %rd2;
	cvta.to.global.u64 	%rd5, %rd3;
	cvta.to.global.u64 	%rd6, %rd1;
	mul.wide.s32 	%rd7, %r1, 4;
	add.s64 	%rd8, %rd4, %rd7;
	ld.global.f32 	%f1, [%rd8];
	add.s64 	%rd9, %rd5, %rd7;
	ld.global.f32 	%f2, [%rd9];
	add.f32 	%f3, %f1, %f2;
	add.s64 	%rd10, %rd6, %rd7;
	st.global.f32 	[%rd10], %f3;
$L__BB0_2:
	ret;

}
	// .globl	_Z12scale_vectorPffi
.visible .entry _Z12scale_vectorPffi(
	.param .u64 .ptr .align 1 _Z12scale_vectorPffi_param_0,
	.param .f32 _Z12scale_vectorPffi_param_1,
	.param .u32 _Z12scale_vectorPffi_param_2
)
{
	.reg .pred 	%p<2>;
	.reg .b32 	%r<6>;
	.reg .b32 	%f<4>;
	.reg .b64 	%rd<5>;

	ld.param.u64 	%rd1, [_Z12scale_vectorPffi_param_0];
	ld.param.f32 	%f1, [_Z12scale_vectorPffi_param_1];
	ld.param.u32 	%r2, [_Z12scale_vectorPffi_param_2];
	mov.u32 	%r3, %ctaid.x;
	mov.u32 	%r4, %ntid.x;
	mov.u32 	%r5, %tid.x;
	mad.lo.s32 	%r1, %r3, %r4, %r5;
	setp.ge.s32 	%p1, %r1, %r2;
	@%p1 bra 	$L__BB1_2;
	cvta.to.global.u64 	%rd2, %rd1;
	mul.wide.s32 	%rd3, %r1, 4;
	add.s64 	%rd4, %rd2, %rd3;
	ld.global.f32 	%f2, [%rd4];
	mul.f32 	%f3, %f1, %f2;
	st.global.f32 	[%rd4], %f3;
$L__BB1_2:
	ret;

}


// ===== COMPILED SASS (sm_100) =====

	.target	sm_100

	.elftype	@"ET_EXEC"


//--------------------- .note.nv.tkinfo           --------------------------
	.section	.note.nv.tkinfo,"",@"SHT_NOTE"
	.sectionflags	@"SHF_NOTE_NV_TKINFO"
	.tkinfo
        /*0018*/ 	.word	0x00000002
        /*0030*/ 	.string	""
        /*0030*/ 	.string	"ptxas"
        /*0030*/ 	.string	"Cuda compilation tools, release 13.0, V13.0.88"
        /*0030*/ 	.string	"Build cuda_13.0.r13.0/compiler.36424714_0"
        /*0030*/ 	.string	"-arch sm_100 -m 64 "



//--------------------- .note.nv.cuinfo           --------------------------
	.section	.note.nv.cuinfo,"",@"SHT_NOTE"
	.sectionflags	@"SHF_NOTE_NV_CUINFO"
        /*0018*/ 	.short	0x0002
        /*001a*/ 	.short	0x0064
        /*001c*/ 	.short	0x0082
	.zero		2


//--------------------- .nv.info                  --------------------------
	.section	.nv.info,"",@"SHT_CUDA_INFO"
	.align	4


	//----- nvinfo : EIATTR_REGCOUNT
	.align		4
        /*0000*/ 	.byte	0x04, 0x2f
        /*0002*/ 	.short	(.L_1 - .L_0)
	.align		4
.L_0:
        /*0004*/ 	.word	index@(_Z11add_vectorsPfPKfS1_i)
        /*0008*/ 	.word	0x0000000c


	//----- nvinfo : EIATTR_FRAME_SIZE
	.align		4
.L_1:
        /*000c*/ 	.byte	0x04, 0x11
        /*000e*/ 	.short	(.L_3 - .L_2)
	.align		4
.L_2:
        /*0010*/ 	.word	index@(_Z11add_vectorsPfPKfS1_i)
        /*0014*/ 	.word	0x00000000


	//----- nvinfo : EIATTR_REGCOUNT
	.align		4
.L_3:
        /*0018*/ 	.byte	0x04, 0x2f
        /*001a*/ 	.short	(.L_5 - .L_4)
	.align		4
.L_4:
        /*001c*/ 	.word	index@(_Z12scale_vectorPffi)
        /*0020*/ 	.word	0x00000008


	//----- nvinfo : EIATTR_FRAME_SIZE
	.align		4
.L_5:
        /*0024*/ 	.byte	0x04, 0x11
        /*0026*/ 	.short	(.L_7 - .L_6)
	.align		4
.L_6:
        /*0028*/ 	.word	index@(_Z12scale_vectorPffi)
        /*002c*/ 	.word	0x00000000


	//----- nvinfo : EIATTR_MIN_STACK_SIZE
	.align		4
.L_7:
        /*0030*/ 	.byte	0x04, 0x12
        /*0032*/ 	.short	(.L_9 - .L_8)
	.align		4
.L_8:
        /*0034*/ 	.word	index@(_Z12scale_vectorPffi)
        /*0038*/ 	.word	0x00000000


	//----- nvinfo : EIATTR_MIN_STACK_SIZE
	.align		4
.L_9:
        /*003c*/ 	.byte	0x04, 0x12
        /*003e*/ 	.short	(.L_11 - .L_10)
	.align		4
.L_10:
        /*0040*/ 	.word	index@(_Z11add_vectorsPfPKfS1_i)
        /*0044*/ 	.word	0x00000000
.L_11:


//--------------------- .nv.compat                --------------------------
	.section	.nv.compat,"",@"SHT_CUDA_COMPAT_INFO"
	.align	4
        /*0000*/ 	.byte	0x02, 0x09, 0x00, 0x00, 0x02, 0x02, 0x01, 0x00, 0x02, 0x05, 0x05, 0x00, 0x03, 0x07, 0x01, 0x01
        /*0010*/ 	.byte	0x02, 0x03, 0x00, 0x00, 0x02, 0x06, 0x01, 0x00, 0x04, 0x0b, 0x08, 0x00, 0x09, 0x00, 0x00, 0x00
        /*0020*/ 	.byte	0x00, 0x00, 0x00, 0x00


//--------------------- .nv.info._Z12scale_vectorPffi --------------------------
	.section	.nv.info._Z12scale_vectorPffi,"",@"SHT_CUDA_INFO"
	.sectionflags	@""
	.align	4


	//----- nvinfo : EIATTR_CUDA_API_VERSION
	.align		4
        /*0000*/ 	.byte	0x04, 0x37
        /*0002*/ 	.short	(.L_13 - .L_12)
.L_12:
        /*0004*/ 	.word	0x00000082


	//----- nvinfo : EIATTR_KPARAM_INFO
	.align		4
.L_13:
        /*0008*/ 	.byte	0x04, 0x17
        /*000a*/ 	.short	(.L_15 - .L_14)
.L_14:
        /*000c*/ 	.word	0x00000000
        /*0010*/ 	.short	0x0002
        /*0012*/ 	.short	0x000c
        /*0014*/ 	.byte	0x00, 0xf0, 0x11, 0x00


	//----- nvinfo : EIATTR_KPARAM_INFO
	.align		4
.L_15:
        /*0018*/ 	.byte	0x04, 0x17
        /*001a*/ 	.short	(.L_17 - .L_16)
.L_16:
        /*001c*/ 	.word	0x00000000
        /*0020*/ 	.short	0x0001
        /*0022*/ 	.short	0x0008
        /*0024*/ 	.byte	0x00, 0xf0, 0x11, 0x00


	//----- nvinfo : EIATTR_KPARAM_INFO
	.align		4
.L_17:
        /*0028*/ 	.byte	0x04, 0x17
        /*002a*/ 	.short	(.L_19 - .L_18)
.L_18:
        /*002c*/ 	.word	0x00000000
        /*0030*/ 	.short	0x0000
        /*0032*/ 	.short	0x0000
        /*0034*/ 	.byte	0x00, 0xf5, 0x21, 0x00


	//----- nvinfo : EIATTR_SPARSE_MMA_MASK
	.align		4
.L_19:
        /*0038*/ 	.byte	0x03, 0x50
        /*003a*/ 	.short	0x0000


	//----- nvinfo : EIATTR_MAXREG_COUNT
	.align		4
        /*003c*/ 	.byte	0x03, 0x1b
        /*003e*/ 	.short	0x00ff


	//----- nvinfo : EIATTR_MERCURY_ISA_VERSION
	.align		4
        /*0040*/ 	.byte	0x03, 0x5f
        /*0042*/ 	.short	0x0101


	//----- nvinfo : EIATTR_VRC_CTA_INIT_COUNT
	.align		4
        /*0044*/ 	.byte	0x02, 0x4a
	.zero		1
	.zero		1


	//----- nvinfo : EIATTR_EXIT_INSTR_OFFSETS
	.align		4
        /*0048*/ 	.byte	0x04, 0x1c
        /*004a*/ 	.short	(.L_21 - .L_20)


	//   ....[0]....
.L_20:
        /*004c*/ 	.word	0x00000070


	//   ....[1]....
        /*0050*/ 	.word	0x000000f0


	//----- nvinfo : EIATTR_CBANK_PARAM_SIZE
	.align		4
.L_21:
        /*0054*/ 	.byte	0x03, 0x19
        /*0056*/ 	.short	0x0010


	//----- nvinfo : EIATTR_PARAM_CBANK
	.align		4
        /*0058*/ 	.byte	0x04, 0x0a
        /*005a*/ 	.short	(.L_23 - .L_22)
	.align		4
.L_22:
        /*005c*/ 	.word	index@(.nv.constant0._Z12scale_vectorPffi)
        /*0060*/ 	.short	0x0380
        /*0062*/ 	.short	0x0010


	//----- nvinfo : EIATTR_SW_WAR
	.align		4
.L_23:
        /*0064*/ 	.byte	0x04, 0x36
        /*0066*/ 	.short	(.L_25 - .L_24)
.L_24:
        /*0068*/ 	.word	0x00000008
.L_25:


//--------------------- .nv.info._Z11add_vectorsPfPKfS1_i --------------------------
	.section	.nv.info._Z11add_vectorsPfPKfS1_i,"",@"SHT_CUDA_INFO"
	.sectionflags	@""
	.align	4


	//----- nvinfo : EIATTR_CUDA_API_VERSION
	.align		4
        /*0000*/ 	.byte	0x04, 0x37
        /*0002*/ 	.short	(.L_27 - .L_26)
.L_26:
        /*0004*/ 	.word	0x00000082


	//----- nvinfo : EIATTR_KPARAM_INFO
	.align		4
.L_27:
        /*0008*/ 	.byte	0x04, 0x17
        /*000a*/ 	.short	(.L_29 - .L_28)
.L_28:
        /*000c*/ 	.word	0x00000000
        /*0010*/ 	.short	0x0003
        /*0012*/ 	.short	0x0018
        /*0014*/ 	.byte	0x00, 0xf0, 0x11, 0x00


	//----- nvinfo : EIATTR_KPARAM_INFO
	.align		4
.L_29:
        /*0018*/ 	.byte	0x04, 0x17
        /*001a*/ 	.short	(.L_31 - .L_30)
.L_30:
        /*001c*/ 	.word	0x00000000
        /*0020*/ 	.short	0x0002
        /*0022*/ 	.short	0x0010
        /*0024*/ 	.byte	0x00, 0xf5, 0x21, 0x00


	//----- nvinfo : EIATTR_KPARAM_INFO
	.align		4
.L_31:
        /*0028*/ 	.byte	0x04, 0x17
        /*002a*/ 	.short	(.L_33 - .L_32)
.L_32:
        /*002c*/ 	.word	0x00000000
        /*0030*/ 	.short	0x0001
        /*0032*/ 	.short	0x0008
        /*0034*/ 	.byte	0x00, 0xf5, 0x21, 0x00


	//----- nvinfo : EIATTR_KPARAM_INFO
	.align		4
.L_33:
        /*0038*/ 	.byte	0x04, 0x17
        /*003a*/ 	.short	(.L_35 - .L_34)
.L_34:
        /*003c*/ 	.word	0x00000000
        /*0040*/ 	.short	0x0000
        /*0042*/ 	.short	0x0000
        /*0044*/ 	.byte	0x00, 0xf5, 0x21, 0x00


	//----- nvinfo : EIATTR_SPARSE_MMA_MASK
	.align		4
.L_35:
        /*0048*/ 	.byte	0x03, 0x50
        /*004a*/ 	.short	0x0000


	//----- nvinfo : EIATTR_MAXREG_COUNT
	.align		4
        /*004c*/ 	.byte	0x03, 0x1b
        /*004e*/ 	.short	0x00ff


	//----- nvinfo : EIATTR_MERCURY_ISA_VERSION
	.align		4
        /*0050*/ 	.byte	0x03, 0x5f
        /*0052*/ 	.short	0x0101


	//----- nvinfo : EIATTR_VRC_CTA_INIT_COUNT
	.align		4
        /*0054*/ 	.byte	0x02, 0x4a
	.zero		1
	.zero		1


	//----- nvinfo : EIATTR_EXIT_INSTR_OFFSETS
	.align		4
        /*0058*/ 	.byte	0x04, 0x1c
        /*005a*/ 	.short	(.L_37 - .L_36)


	//   ....[0]....
.L_36:
        /*005c*/ 	.word	0x00000070


	//   ....[1]....
        /*0060*/ 	.word	0x00000130


	//----- nvinfo : EIATTR_CBANK_PARAM_SIZE
	.align		4
.L_37:
        /*0064*/ 	.byte	0x03, 0x19
        /*0066*/ 	.short	0x001c


	//----- nvinfo : EIATTR_PARAM_CBANK
	.align		4
        /*0068*/ 	.byte	0x04, 0x0a
        /*006a*/ 	.short	(.L_39 - .L_38)
	.align		4
.L_38:
        /*006c*/ 	.word	index@(.nv.constant0._Z11add_vectorsPfPKfS1_i)
        /*0070*/ 	.short	0x0380
        /*0072*/ 	.short	0x001c


	//----- nvinfo : EIATTR_SW_WAR
	.align		4
.L_39:
        /*0074*/ 	.byte	0x04, 0x36
        /*0076*/ 	.short	(.L_41 - .L_40)
.L_40:
        /*0078*/ 	.word	0x00000008
.L_41:


//--------------------- .nv.callgraph             --------------------------
	.section	.nv.callgraph,"",@"SHT_CUDA_CALLGRAPH"
	.align	4
	.sectionentsize	8
	.align		4
        /*0000*/ 	.word	0x00000000
	.align		4
        /*0004*/ 	.word	0xffffffff
	.align		4
        /*0008*/ 	.word	0x00000000
	.align		4
        /*000c*/ 	.word	0xfffffffe
	.align		4
        /*0010*/ 	.word	0x00000000
	.align		4
        /*0014*/ 	.word	0xfffffffd
	.align		4
        /*0018*/ 	.word	0x00000000
	.align		4
        /*001c*/ 	.word	0xfffffffc


//--------------------- .text._Z12scale_vectorPffi --------------------------
	.section	.text._Z12scale_vectorPffi,"ax",@progbits
	.align	128
        .global         _Z12scale_vectorPffi
        .type           _Z12scale_vectorPffi,@function
        .size           _Z12scale_vectorPffi,(.L_x_2 - _Z12scale_vectorPffi)
        .other          _Z12scale_vectorPffi,@"STO_CUDA_ENTRY STV_DEFAULT"
_Z12scale_vectorPffi:
.text._Z12scale_vectorPffi:
[----:B------:R-:W-:Y:S01]  /*0000*/  LDC R1, c[0x0][0x37c] ;  /* 0x0000df00ff017b82 */ /* 0x000fe20000000800 */
[----:B------:R-:W0:Y:S07]  /*0010*/  S2R R0, SR_TID.X ;  /* 0x0000000000007919 */ /* 0x000e2e0000002100 */
[----:B------:R-:W0:Y:S01]  /*0020*/  S2UR UR4, SR_CTAID.X ;  /* 0x00000000000479c3 */ /* 0x000e220000002500 */
[----:B------:R-:W1:Y:S07]  /*0030*/  LDCU UR5, c[0x0][0x38c] ;  /* 0x00007180ff0577ac */ /* 0x000e6e0008000800 */
[----:B------:R-:W0:Y:S02]  /*0040*/  LDC R5, c[0x0][0x360] ;  /* 0x0000d800ff057b82 */ /* 0x000e240000000800 */
[----:B0-----:R-:W-:-:S05]  /*0050*/  IMAD R5, R5, UR4, R0 ;  /* 0x0000000405057c24 */ /* 0x001fca000f8e0200 */
[----:B-1----:R-:W-:-:S13]  /*0060*/  ISETP.GE.AND P0, PT, R5, UR5, PT ;  /* 0x0000000505007c0c */ /* 0x002fda000bf06270 */
[----:B------:R-:W-:Y:S05]  /*0070*/  @P0 EXIT ;  /* 0x000000000000094d */ /* 0x000fea0003800000 */
[----:B------:R-:W0:Y:S01]  /*0080*/  LDC.64 R2, c[0x0][0x380] ;  /* 0x0000e000ff027b82 */ /* 0x000e220000000a00 */
[----:B------:R-:W1:Y:S01]  /*0090*/  LDCU.64 UR4, c[0x0][0x358] ;  /* 0x00006b00ff0477ac */ /* 0x000e620008000a00 */
[----:B------:R-:W2:Y:S01]  /*00a0*/  LDCU UR6, c[0x0][0x388] ;  /* 0x00007100ff0677ac */ /* 0x000ea20008000800 */
[----:B0-----:R-:W-:-:S05]  /*00b0*/  IMAD.WIDE R2, R5, 0x4, R2 ;  /* 0x0000000405027825 */ /* 0x001fca00078e0202 */
[----:B-1----:R-:W2:Y:S02]  /*00c0*/  LDG.E R0, desc[UR4][R2.64] ;  /* 0x0000000402007981 */ /* 0x002ea4000c1e1900 */
[----:B--2---:R-:W-:-:S05]  /*00d0*/  FMUL R5, R0, UR6 ;  /* 0x0000000600057c20 */ /* 0x004fca0008400000 */
[----:B------:R-:W-:Y:S01]  /*00e0*/  STG.E desc[UR4][R2.64], R5 ;  /* 0x0000000502007986 */ /* 0x000fe2000c101904 */
[----:B------:R-:W-:Y:S05]  /*00f0*/  EXIT ;  /* 0x000000000000794d */ /* 0x000fea0003800000 */
.L_x_0:
[----:B------:R-:W-:-:S00]  /*0100*/  BRA `(.L_x_0) ;  /* 0xfffffffc00fc7947 */ /* 0x000fc0000383ffff */
[----:B------:R-:W-:-:S00]  /*0110*/  NOP ;  /* 0x0000000000007918 */ /* 0x000fc00000000000 */
        /* <DEDUP_REMOVED lines=14> */
.L_x_2:


//--------------------- .text._Z11add_vectorsPfPKfS1_i --------------------------
	.section	.text._Z11add_vectorsPfPKfS1_i,"ax",@progbits
	.align	128
        .global         _Z11add_vectorsPfPKfS1_i
        .type           _Z11add_vectorsPfPKfS1_i,@function
        .size           _Z11add_vectorsPfPKfS1_i,(.L_x_3 - _Z11add_vectorsPfPKfS1_i)
        .other          _Z11add_vectorsPfPKfS1_i,@"STO_CUDA_ENTRY STV_DEFAULT"
_Z11add_vectorsPfPKfS1_i:
.text._Z11add_vectorsPfPKfS1_i:
        /* <DEDUP_REMOVED lines=9> */
[----:B------:R-:W1:Y:S07]  /*0090*/  LDCU.64 UR4, c[0x0][0x358] ;  /* 0x00006b00ff0477ac */ /* 0x000e6e0008000a00 */
[----:B------:R-:W2:Y:S08]  /*00a0*/  LDC.64 R4, c[0x0][0x390] ;  /* 0x0000e400ff047b82 */ /* 0x000eb00000000a00 */
[----:B------:R-:W3:Y:S01]  /*00b0*/  LDC.64 R6, c[0x0][0x380] ;  /* 0x0000e000ff067b82 */ /* 0x000ee20000000a00 */
[----:B0-----:R-:W-:-:S06]  /*00c0*/  IMAD.WIDE R2, R9, 0x4, R2 ;  /* 0x0000000409027825 */ /* 0x001fcc00078e0202 */
[----:B-1----:R-:W4:Y:S01]  /*00d0*/  LDG.E R2, desc[UR4][R2.64] ;  /* 0x0000000402027981 */ /* 0x002f22000c1e1900 */
[----:B--2---:R-:W-:-:S06]  /*00e0*/  IMAD.WIDE R4, R9, 0x4, R4 ;  /* 0x0000000409047825 */ /* 0x004fcc00078e0204 */
[----:B------:R-:W4:Y:S01]  /*00f0*/  LDG.E R5, desc[UR4][R4.64] ;  /* 0x0000000404057981 */ /* 0x000f22000c1e1900 */
[----:B---3--:R-:W-:-:S04]  /*0100*/  IMAD.WIDE R6, R9, 0x4, R6 ;  /* 0x0000000409067825 */ /* 0x008fc800078e0206 */
[----:B----4-:R-:W-:-:S05]  /*0110*/  FADD R9, R2, R5 ;  /* 0x0000000502097221 */ /* 0x010fca0000000000 */
[----:B------:R-:W-:Y:S01]  /*0120*/  STG.E desc[UR4][R6.64], R9 ;  /* 0x0000000906007986 */ /* 0x000fe2000c101904 */
[----:B------:R-:W-:Y:S05]  /*0130*/  EXIT ;  /* 0x000000000000794d */ /* 0x000fea0003800000 */
.L_x_1:
        /* <DEDUP_REMOVED lines=12> */
.L_x_3:


//--------------------- .nv.shared.reserved.0     --------------------------
	.section	.nv.shared.reserved.0,"aw",@nobits
	.weak		__nv_reservedSMEM_offset_0_alias
	.size		__nv_reservedSMEM_offset_0_alias, 0, 64
	.other		__nv_reservedSMEM_offset_0_alias,@"STO_CUDA_RESERVED_SHARED STV_DEFAULT"
__nv_reservedSMEM_offset_0_alias:
	.zero		0
	.zero		64


//--------------------- .nv.constant0._Z12scale_vectorPffi --------------------------
	.section	.nv.constant0._Z12scale_vectorPffi,"a",@progbits
	.sectionflags	@""
	.align	4
.nv.constant0._Z12scale_vectorPffi:
	.zero		912


//--------------------- .nv.constant0._Z11add_vectorsPfPKfS1_i --------------------------
	.section	.nv.constant0._Z11add_vectorsPfPKfS1_i,"a",@progbits
	.sectionflags	@""
	.align	4
.nv.constant0._Z11add_vectorsPfPKfS1_i:
	.zero		924


//--------------------- SYMBOLS --------------------------

	.type		.nv.reservedSmem.offset0,@object
	.size		.nv.reservedSmem.offset0,0x4
